//
// Generated by NVIDIA NVVM Compiler
//
// Compiler Build ID: CL-36424714
// Cuda compilation tools, release 13.0, V13.0.88
// Based on NVVM 20.0.0
//

.version 9.0
.target sm_100
.address_size 64

	// .globl	_Z10add_kernelPlS_ll

.visible .entry _Z10add_kernelPlS_ll(
	.param .u64 .ptr .align 1 _Z10add_kernelPlS_ll_param_0,
	.param .u64 .ptr .align 1 _Z10add_kernelPlS_ll_param_1,
	.param .u64 _Z10add_kernelPlS_ll_param_2,
	.param .u64 _Z10add_kernelPlS_ll_param_3
)
{
	.reg .pred 	%p<2>;
	.reg .b32 	%r<5>;
	.reg .b64 	%rd<17>;

	ld.param.u64 	%rd3, [_Z10add_kernelPlS_ll_param_0];
	ld.param.u64 	%rd4, [_Z10add_kernelPlS_ll_param_1];
	ld.param.u64 	%rd5, [_Z10add_kernelPlS_ll_param_2];
	ld.param.u64 	%rd6, [_Z10add_kernelPlS_ll_param_3];
	mov.u32 	%r1, %ctaid.x;
	mov.u32 	%r2, %ntid.x;
	mov.u32 	%r3, %tid.x;
	mad.lo.s32 	%r4, %r1, %r2, %r3;
	cvt.u64.u32 	%rd1, %r4;
	add.s64 	%rd2, %rd5, %rd1;
	setp.ge.s64 	%p1, %rd2, %rd6;
	@%p1 bra 	$L__BB0_2;
	cvta.to.global.u64 	%rd7, %rd3;
	cvta.to.global.u64 	%rd8, %rd4;
	shl.b64 	%rd9, %rd2, 3;
	add.s64 	%rd10, %rd7, %rd9;
	ld.global.u64 	%rd11, [%rd10];
	shl.b64 	%rd12, %rd1, 3;
	add.s64 	%rd13, %rd7, %rd12;
	ld.global.u64 	%rd14, [%rd13];
	add.s64 	%rd15, %rd14, %rd11;
	add.s64 	%rd16, %rd8, %rd9;
	st.global.u64 	[%rd16], %rd15;
$L__BB0_2:
	ret;

}


// ===== COMPILED SASS (sm_100) =====

	.target	sm_100

	.elftype	@"ET_EXEC"


//--------------------- .note.nv.tkinfo           --------------------------
	.section	.note.nv.tkinfo,"",@"SHT_NOTE"
	.sectionflags	@"SHF_NOTE_NV_TKINFO"
	.tkinfo
        /*0018*/ 	.word	0x00000002
        /*0030*/ 	.string	""
        /*0030*/ 	.string	"ptxas"
        /*0030*/ 	.string	"Cuda compilation tools, release 13.0, V13.0.88"
        /*0030*/ 	.string	"Build cuda_13.0.r13.0/compiler.36424714_0"
        /*0030*/ 	.string	"-arch sm_100 -m 64 "



//--------------------- .note.nv.cuinfo           --------------------------
	.section	.note.nv.cuinfo,"",@"SHT_NOTE"
	.sectionflags	@"SHF_NOTE_NV_CUINFO"
        /*0018*/ 	.short	0x0002
        /*001a*/ 	.short	0x0064
        /*001c*/ 	.short	0x0082
	.zero		2


//--------------------- .nv.info                  --------------------------
	.section	.nv.info,"",@"SHT_CUDA_INFO"
	.align	4


	//----- nvinfo : EIATTR_REGCOUNT
	.align		4
        /*0000*/ 	.byte	0x04, 0x2f
        /*0002*/ 	.short	(.L_1 - .L_0)
	.align		4
.L_0:
        /*0004*/ 	.word	index@(_Z10add_kernelPlS_ll)
        /*0008*/ 	.word	0x0000000c


	//----- nvinfo : EIATTR_FRAME_SIZE
	.align		4
.L_1:
        /*000c*/ 	.byte	0x04, 0x11
        /*000e*/ 	.short	(.L_3 - .L_2)
	.align		4
.L_2:
        /*0010*/ 	.word	index@(_Z10add_kernelPlS_ll)
        /*0014*/ 	.word	0x00000000


	//----- nvinfo : EIATTR_MIN_STACK_SIZE
	.align		4
.L_3:
        /*0018*/ 	.byte	0x04, 0x12
        /*001a*/ 	.short	(.L_5 - .L_4)
	.align		4
.L_4:
        /*001c*/ 	.word	index@(_Z10add_kernelPlS_ll)
        /*0020*/ 	.word	0x00000000
.L_5:


//--------------------- .nv.compat                --------------------------
	.section	.nv.compat,"",@"SHT_CUDA_COMPAT_INFO"
	.align	4
        /*0000*/ 	.byte	0x02, 0x09, 0x00, 0x00, 0x02, 0x02, 0x01, 0x00, 0x02, 0x05, 0x05, 0x00, 0x03, 0x07, 0x01, 0x01
        /*0010*/ 	.byte	0x02, 0x03, 0x00, 0x00, 0x02, 0x06, 0x01, 0x00, 0x04, 0x0b, 0x08, 0x00, 0x09, 0x00, 0x00, 0x00
        /*0020*/ 	.byte	0x00, 0x00, 0x00, 0x00


//--------------------- .nv.info._Z10add_kernelPlS_ll --------------------------
	.section	.nv.info._Z10add_kernelPlS_ll,"",@"SHT_CUDA_INFO"
	.sectionflags	@""
	.align	4


	//----- nvinfo : EIATTR_CUDA_API_VERSION
	.align		4
        /*0000*/ 	.byte	0x04, 0x37
        /*0002*/ 	.short	(.L_7 - .L_6)
.L_6:
        /*0004*/ 	.word	0x00000082


	//----- nvinfo : EIATTR_KPARAM_INFO
	.align		4
.L_7:
        /*0008*/ 	.byte	0x04, 0x17
        /*000a*/ 	.short	(.L_9 - .L_8)
.L_8:
        /*000c*/ 	.word	0x00000000
        /*0010*/ 	.short	0x0003
        /*0012*/ 	.short	0x0018
        /*0014*/ 	.byte	0x00, 0xf0, 0x21, 0x00


	//----- nvinfo : EIATTR_KPARAM_INFO
	.align		4
.L_9:
        /*0018*/ 	.byte	0x04, 0x17
        /*001a*/ 	.short	(.L_11 - .L_10)
.L_10:
        /*001c*/ 	.word	0x00000000
        /*0020*/ 	.short	0x0002
        /*0022*/ 	.short	0x0010
        /*0024*/ 	.byte	0x00, 0xf0, 0x21, 0x00


	//----- nvinfo : EIATTR_KPARAM_INFO
	.align		4
.L_11:
        /*0028*/ 	.byte	0x04, 0x17
        /*002a*/ 	.short	(.L_13 - .L_12)
.L_12:
        /*002c*/ 	.word	0x00000000
        /*0030*/ 	.short	0x0001
        /*0032*/ 	.short	0x0008
        /*0034*/ 	.byte	0x00, 0xf5, 0x21, 0x00


	//----- nvinfo : EIATTR_KPARAM_INFO
	.align		4
.L_13:
        /*0038*/ 	.byte	0x04, 0x17
        /*003a*/ 	.short	(.L_15 - .L_14)
.L_14:
        /*003c*/ 	.word	0x00000000
        /*0040*/ 	.short	0x0000
        /*0042*/ 	.short	0x0000
        /*0044*/ 	.byte	0x00, 0xf5, 0x21, 0x00


	//----- nvinfo : EIATTR_SPARSE_MMA_MASK
	.align		4
.L_15:
        /*0048*/ 	.byte	0x03, 0x50
        /*004a*/ 	.short	0x0000


	//----- nvinfo : EIATTR_MAXREG_COUNT
	.align		4
        /*004c*/ 	.byte	0x03, 0x1b
        /*004e*/ 	.short	0x00ff


	//----- nvinfo : EIATTR_MERCURY_ISA_VERSION
	.align		4
        /*0050*/ 	.byte	0x03, 0x5f
        /*0052*/ 	.short	0x0101


	//----- nvinfo : EIATTR_VRC_CTA_INIT_COUNT
	.align		4
        /*0054*/ 	.byte	0x02, 0x4a
	.zero		1
	.zero		1


	//----- nvinfo : EIATTR_EXIT_INSTR_OFFSETS
	.align		4
        /*0058*/ 	.byte	0x04, 0x1c
        /*005a*/ 	.short	(.L_17 - .L_16)


	//   ....[0]....
.L_16:
        /*005c*/ 	.word	0x000000a0


	//   ....[1]....
        /*0060*/ 	.word	0x000001a0


	//----- nvinfo : EIATTR_CBANK_PARAM_SIZE
	.align		4
.L_17:
        /*0064*/ 	.byte	0x03, 0x19
        /*0066*/ 	.short	0x0020


	//----- nvinfo : EIATTR_PARAM_CBANK
	.align		4
        /*0068*/ 	.byte	0x04, 0x0a
        /*006a*/ 	.short	(.L_19 - .L_18)
	.align		4
.L_18:
        /*006c*/ 	.word	index@(.nv.constant0._Z10add_kernelPlS_ll)
        /*0070*/ 	.short	0x0380
        /*0072*/ 	.short	0x0020


	//----- nvinfo : EIATTR_SW_WAR
	.align		4
.L_19:
        /*0074*/ 	.byte	0x04, 0x36
        /*0076*/ 	.short	(.L_21 - .L_20)
.L_20:
        /*0078*/ 	.word	0x00000008
.L_21:


//--------------------- .nv.callgraph             --------------------------
	.section	.nv.callgraph,"",@"SHT_CUDA_CALLGRAPH"
	.align	4
	.sectionentsize	8
	.align		4
        /*0000*/ 	.word	0x00000000
	.align		4
        /*0004*/ 	.word	0xffffffff
	.align		4
        /*0008*/ 	.word	0x00000000
	.align		4
        /*000c*/ 	.word	0xfffffffe
	.align		4
        /*0010*/ 	.word	0x00000000
	.align		4
        /*0014*/ 	.word	0xfffffffd
	.align		4
        /*0018*/ 	.word	0x00000000
	.align		4
        /*001c*/ 	.word	0xfffffffc


//--------------------- .text._Z10add_kernelPlS_ll --------------------------
	.section	.text._Z10add_kernelPlS_ll,"ax",@progbits
	.align	128
        .global         _Z10add_kernelPlS_ll
        .type           _Z10add_kernelPlS_ll,@function
        .size           _Z10add_kernelPlS_ll,(.L_x_1 - _Z10add_kernelPlS_ll)
        .other          _Z10add_kernelPlS_ll,@"STO_CUDA_ENTRY STV_DEFAULT"
_Z10add_kernelPlS_ll:
.text._Z10add_kernelPlS_ll:
[----:B------:R-:W-:Y:S01]  /*0000*/  LDC R1, c[0x0][0x37c] ;  /* 0x0000df00ff017b82 */ /* 0x000fe20000000800 */
[----:B------:R-:W0:Y:S07]  /*0010*/  S2R R3, SR_TID.X ;  /* 0x0000000000037919 */ /* 0x000e2e0000002100 */
[----:B------:R-:W0:Y:S01]  /*0020*/  S2UR UR4, SR_CTAID.X ;  /* 0x00000000000479c3 */ /* 0x000e220000002500 */
[----:B------:R-:W1:Y:S07]  /*0030*/  LDCU.128 UR8, c[0x0][0x390] ;  /* 0x00007200ff0877ac */ /* 0x000e6e0008000c00 */
[----:B------:R-:W0:Y:S02]  /*0040*/  LDC R0, c[0x0][0x360] ;  /* 0x0000d800ff007b82 */ /* 0x000e240000000800 */
[----:B0-----:R-:W-:-:S05]  /*0050*/  IMAD R0, R0, UR4, R3 ;  /* 0x0000000400007c24 */ /* 0x001fca000f8e0203 */
[----:B-1----:R-:W-:-:S04]  /*0060*/  IADD3 R7, P1, PT, R0, UR8, RZ ;  /* 0x0000000800077c10 */ /* 0x002fc8000ff3e0ff */
[----:B------:R-:W-:Y:S01]  /*0070*/  ISETP.GE.U32.AND P0, PT, R7, UR10, PT ;  /* 0x0000000a07007c0c */ /* 0x000fe2000bf06070 */
[----:B------:R-:W-:-:S05]  /*0080*/  IMAD.X R2, RZ, RZ, UR9, P1 ;  /* 0x00000009ff027e24 */ /* 0x000fca00088e06ff */
[----:B------:R-:W-:-:S13]  /*0090*/  ISETP.GE.AND.EX P0, PT, R2, UR11, PT, P0 ;  /* 0x0000000b02007c0c */ /* 0x000fda000bf06300 */
[----:B------:R-:W-:Y:S05]  /*00a0*/  @P0 EXIT ;  /* 0x000000000000094d */ /* 0x000fea0003800000 */
[----:B------:R-:W0:Y:S01]  /*00b0*/  LDCU.128 UR8, c[0x0][0x380] ;  /* 0x00007000ff0877ac */ /* 0x000e220008000c00 */
[C---:B------:R-:W-:Y:S01]  /*00c0*/  IMAD.SHL.U32 R8, R7.reuse, 0x8, RZ ;  /* 0x0000000807087824 */ /* 0x040fe200078e00ff */
[----:B------:R-:W-:Y:S01]  /*00d0*/  SHF.L.U64.HI R7, R7, 0x3, R2 ;  /* 0x0000000307077819 */ /* 0x000fe20000010202 */
[----:B------:R-:W1:Y:S03]  /*00e0*/  LDCU.64 UR4, c[0x0][0x358] ;  /* 0x00006b00ff0477ac */ /* 0x000e660008000a00 */
[----:B0-----:R-:W-:Y:S02]  /*00f0*/  IADD3 R2, P0, PT, R8, UR8, RZ ;  /* 0x0000000808027c10 */ /* 0x001fe4000ff1e0ff */
[----:B------:R-:W-:Y:S02]  /*0100*/  LEA R4, P1, R0, UR8, 0x3 ;  /* 0x0000000800047c11 */ /* 0x000fe4000f8218ff */
[----:B------:R-:W-:-:S02]  /*0110*/  IADD3.X R3, PT, PT, R7, UR9, RZ, P0, !PT ;  /* 0x0000000907037c10 */ /* 0x000fc400087fe4ff */
[----:B------:R-:W-:-:S04]  /*0120*/  LEA.HI.X R5, R0, UR9, RZ, 0x3, P1 ;  /* 0x0000000900057c11 */ /* 0x000fc800088f1cff */
[----:B-1----:R-:W2:Y:S04]  /*0130*/  LDG.E.64 R2, desc[UR4][R2.64] ;  /* 0x0000000402027981 */ /* 0x002ea8000c1e1b00 */
[----:B------:R-:W2:Y:S01]  /*0140*/  LDG.E.64 R4, desc[UR4][R4.64] ;  /* 0x0000000404047981 */ /* 0x000ea2000c1e1b00 */
[----:B------:R-:W-:-:S04]  /*0150*/  IADD3 R8, P1, PT, R8, UR10, RZ ;  /* 0x0000000a08087c10 */ /* 0x000fc8000ff3e0ff */
[----:B------:R-:W-:Y:S02]  /*0160*/  IADD3.X R9, PT, PT, R7, UR11, RZ, P1, !PT ;  /* 0x0000000b07097c10 */ /* 0x000fe40008ffe4ff */
[----:B--2---:R-:W-:-:S05]  /*0170*/  IADD3 R6, P0, PT, R2, R4, RZ ;  /* 0x0000000402067210 */ /* 0x004fca0007f1e0ff */
[----:B------:R-:W-:-:S05]  /*0180*/  IMAD.X R7, R3, 0x1, R5, P0 ;  /* 0x0000000103077824 */ /* 0x000fca00000e0605 */
[----:B------:R-:W-:Y:S01]  /*0190*/  STG.E.64 desc[UR4][R8.64], R6 ;  /* 0x0000000608007986 */ /* 0x000fe2000c101b04 */
[----:B------:R-:W-:Y:S05]  /*01a0*/  EXIT ;  /* 0x000000000000794d */ /* 0x000fea0003800000 */
.L_x_0:
[----:B------:R-:W-:-:S00]  /*01b0*/  BRA `(.L_x_0) ;  /* 0xfffffffc00fc7947 */ /* 0x000fc0000383ffff */
[----:B------:R-:W-:-:S00]  /*01c0*/  NOP ;  /* 0x0000000000007918 */ /* 0x000fc00000000000 */
        /* <DEDUP_REMOVED lines=11> */
.L_x_1:


//--------------------- .nv.shared.reserved.0     --------------------------
	.section	.nv.shared.reserved.0,"aw",@nobits
	.weak		__nv_reservedSMEM_offset_0_alias
	.size		__nv_reservedSMEM_offset_0_alias, 0, 64
	.other		__nv_reservedSMEM_offset_0_alias,@"STO_CUDA_RESERVED_SHARED STV_DEFAULT"
__nv_reservedSMEM_offset_0_alias:
	.zero		0
	.zero		64


//--------------------- .nv.constant0._Z10add_kernelPlS_ll --------------------------
	.section	.nv.constant0._Z10add_kernelPlS_ll,"a",@progbits
	.sectionflags	@""
	.align	4
.nv.constant0._Z10add_kernelPlS_ll:
	.zero		928


//--------------------- SYMBOLS --------------------------

	.type		.nv.reservedSmem.offset0,@object
	.size		.nv.reservedSmem.offset0,0x4
